	.headerflags	@"EF_CUDA_TEXMODE_UNIFIED EF_CUDA_64BIT_ADDRESS EF_CUDA_ACCELERATORS EF_CUDA_SM90 EF_CUDA_VIRTUAL_SM(EF_CUDA_SM90)"
	.elftype	@"ET_EXEC"


//--------------------- .nv.info                  --------------------------
	.section	.nv.info,"",@"SHT_CUDA_INFO"
	.align	4


	//----- nvinfo : EIATTR_REGCOUNT
	.align		4
        /*0000*/ 	.byte	0x04, 0x2f
        /*0002*/ 	.short	(.L_1 - .L_0)
	.align		4
.L_0:
        /*0004*/ 	.word	index@(triton_poi_fused_mul_sigmoid_19)
        /*0008*/ 	.word	0x0000000f


	//----- nvinfo : EIATTR_MIN_STACK_SIZE
	.align		4
.L_1:
        /*000c*/ 	.byte	0x04, 0x12
        /*000e*/ 	.short	(.L_3 - .L_2)
	.align		4
.L_2:
        /*0010*/ 	.word	index@(triton_poi_fused_mul_sigmoid_19)
        /*0014*/ 	.word	0x00000000


	//----- nvinfo : EIATTR_FRAME_SIZE
	.align		4
.L_3:
        /*0018*/ 	.byte	0x04, 0x11
        /*001a*/ 	.short	(.L_5 - .L_4)
	.align		4
.L_4:
        /*001c*/ 	.word	index@(triton_poi_fused_mul_sigmoid_19)
        /*0020*/ 	.word	0x00000000


	//----- nvinfo : EIATTR_MIN_STACK_SIZE
	.align		4
.L_5:
        /*0024*/ 	.byte	0x04, 0x12
        /*0026*/ 	.short	(.L_7 - .L_6)
	.align		4
.L_6:
        /*0028*/ 	.word	index@(triton_poi_fused_mul_sigmoid_19)
        /*002c*/ 	.word	0x00000000
.L_7:


//--------------------- .nv.info.triton_poi_fused_mul_sigmoid_19 --------------------------
	.section	.nv.info.triton_poi_fused_mul_sigmoid_19,"",@"SHT_CUDA_INFO"
	.sectionflags	@""
	.align	4


	//----- nvinfo : EIATTR_CUDA_API_VERSION
	.align		4
        /*0000*/ 	.byte	0x04, 0x37
        /*0002*/ 	.short	(.L_9 - .L_8)
.L_8:
        /*0004*/ 	.word	0x0000007c


	//----- nvinfo : EIATTR_KPARAM_INFO
	.align		4
.L_9:
        /*0008*/ 	.byte	0x04, 0x17
        /*000a*/ 	.short	(.L_11 - .L_10)
.L_10:
        /*000c*/ 	.word	0x00000000
        /*0010*/ 	.short	0x0002
        /*0012*/ 	.short	0x0010
        /*0014*/ 	.byte	0x00, 0xf0, 0x11, 0x00


	//----- nvinfo : EIATTR_KPARAM_INFO
	.align		4
.L_11:
        /*0018*/ 	.byte	0x04, 0x17
        /*001a*/ 	.short	(.L_13 - .L_12)
.L_12:
        /*001c*/ 	.word	0x00000000
        /*0020*/ 	.short	0x0001
        /*0022*/ 	.short	0x0008
        /*0024*/ 	.byte	0x00, 0xf4, 0x21, 0x00


	//----- nvinfo : EIATTR_KPARAM_INFO
	.align		4
.L_13:
        /*0028*/ 	.byte	0x04, 0x17
        /*002a*/ 	.short	(.L_15 - .L_14)
.L_14:
        /*002c*/ 	.word	0x00000000
        /*0030*/ 	.short	0x0000
        /*0032*/ 	.short	0x0000
        /*0034*/ 	.byte	0x00, 0xf4, 0x21, 0x00


	//----- nvinfo : EIATTR_SPARSE_MMA_MASK
	.align		4
.L_15:
        /*0038*/ 	.byte	0x03, 0x50
        /*003a*/ 	.short	0x0000


	//----- nvinfo : EIATTR_MAXREG_COUNT
	.align		4
        /*003c*/ 	.byte	0x03, 0x1b
        /*003e*/ 	.short	0x00ff


	//----- nvinfo : EIATTR_EXIT_INSTR_OFFSETS
	.align		4
        /*0040*/ 	.byte	0x04, 0x1c
        /*0042*/ 	.short	(.L_17 - .L_16)


	//   ....[0]....
.L_16:
        /*0044*/ 	.word	0x00000490


	//----- nvinfo : EIATTR_REQNTID
	.align		4
.L_17:
        /*0048*/ 	.byte	0x04, 0x10
        /*004a*/ 	.short	(.L_19 - .L_18)
.L_18:
        /*004c*/ 	.word	0x00000080
        /*0050*/ 	.word	0x00000001
        /*0054*/ 	.word	0x00000001


	//----- nvinfo : EIATTR_CBANK_PARAM_SIZE
	.align		4
.L_19:
        /*0058*/ 	.byte	0x03, 0x19
        /*005a*/ 	.short	0x0014


	//----- nvinfo : EIATTR_PARAM_CBANK
	.align		4
        /*005c*/ 	.byte	0x04, 0x0a
        /*005e*/ 	.short	(.L_21 - .L_20)
	.align		4
.L_20:
        /*0060*/ 	.word	index@(.nv.constant0.triton_poi_fused_mul_sigmoid_19)
        /*0064*/ 	.short	0x0210
        /*0066*/ 	.short	0x0014


	//----- nvinfo : EIATTR_SW_WAR
	.align		4
.L_21:
        /*0068*/ 	.byte	0x04, 0x36
        /*006a*/ 	.short	(.L_23 - .L_22)
.L_22:
        /*006c*/ 	.word	0x00000008
.L_23:


//--------------------- .nv.callgraph             --------------------------
	.section	.nv.callgraph,"",@"SHT_CUDA_CALLGRAPH"
	.align	4
	.sectionentsize	8
	.align		4
        /*0000*/ 	.word	0x00000000
	.align		4
        /*0004*/ 	.word	0xffffffff
	.align		4
        /*0008*/ 	.word	0x00000000
	.align		4
        /*000c*/ 	.word	0xfffffffe
	.align		4
        /*0010*/ 	.word	0x00000000
	.align		4
        /*0014*/ 	.word	0xfffffffd
	.align		4
        /*0018*/ 	.word	0x00000000
	.align		4
        /*001c*/ 	.word	0xfffffffc


//--------------------- .text.triton_poi_fused_mul_sigmoid_19 --------------------------
	.section	.text.triton_poi_fused_mul_sigmoid_19,"ax",@progbits
	.align	128
        .global         triton_poi_fused_mul_sigmoid_19
        .type           triton_poi_fused_mul_sigmoid_19,@function
        .size           triton_poi_fused_mul_sigmoid_19,(.L_x_1 - triton_poi_fused_mul_sigmoid_19)
        .other          triton_poi_fused_mul_sigmoid_19,@"STO_CUDA_ENTRY STV_DEFAULT"
triton_poi_fused_mul_sigmoid_19:
.text.triton_poi_fused_mul_sigmoid_19:
[----:B------:R-:W-:Y:S01]  /*0000*/  LDC R1, c[0x0][0x28] ;  /* 0x00000a00ff017b82 */ /* 0x000fe20000000800 */
[----:B------:R-:W1:Y:S07]  /*0010*/  S2R R0, SR_TID.X ;  /* 0x0000000000007919 */ /* 0x000e6e0000002100 */
[----:B------:R-:W2:Y:S01]  /*0020*/  LDC.64 R2, c[0x0][0x210] ;  /* 0x00008400ff027b82 */ /* 0x000ea20000000a00 */
[----:B------:R-:W-:Y:S01]  /*0030*/  ULDC.64 UR4, c[0x0][0x208] ;  /* 0x0000820000047ab9 */ /* 0x000fe20000000a00 */
[----:B------:R-:W3:Y:S06]  /*0040*/  S2R R9, SR_CTAID.X ;  /* 0x0000000000097919 */ /* 0x000eec0000002500 */
[----:B------:R-:W4:Y:S01]  /*0050*/  LDC.64 R6, c[0x0][0x218] ;  /* 0x00008600ff067b82 */ /* 0x000f220000000a00 */
[----:B-1----:R-:W-:-:S04]  /*0060*/  SHF.L.U32 R0, R0, 0x1, RZ ;  /* 0x0000000100007819 */ /* 0x002fc800000006ff */
[----:B------:R-:W-:-:S04]  /*0070*/  LOP3.LUT R0, R0, 0xfe, RZ, 0xc0, !PT ;  /* 0x000000fe00007812 */ /* 0x000fc800078ec0ff */
[----:B---3--:R-:W-:-:S05]  /*0080*/  LEA R9, R9, R0, 0x8 ;  /* 0x0000000009097211 */ /* 0x008fca00078e40ff */
[----:B------:R-:W-:-:S04]  /*0090*/  IMAD.HI R0, R9, 0x66666667, RZ ;  /* 0x6666666709007827 */ /* 0x000fc800078e02ff */
[----:B--2---:R-:W-:Y:S01]  /*00a0*/  IMAD.WIDE R2, R9, 0x4, R2 ;  /* 0x0000000409027825 */ /* 0x004fe200078e0202 */
[----:B------:R-:W-:-:S04]  /*00b0*/  SHF.R.U32.HI R11, RZ, 0x1f, R0 ;  /* 0x0000001fff0b7819 */ /* 0x000fc80000011600 */
[CC--:B------:R-:W-:Y:S01]  /*00c0*/  LEA.HI.SX32 R8, R0.reuse, R11.reuse, 0x19 ;  /* 0x0000000b00087211 */ /* 0x0c0fe200078fcaff */
[----:B------:R-:W2:Y:S01]  /*00d0*/  LDG.E.64 R4, desc[UR4][R2.64] ;  /* 0x0000000402047981 */ /* 0x000ea2000c1e1b00 */
[----:B------:R-:W-:-:S03]  /*00e0*/  LEA.HI.SX32 R11, R0, R11, 0x15 ;  /* 0x0000000b000b7211 */ /* 0x000fc600078faaff */
[----:B------:R-:W-:-:S04]  /*00f0*/  IMAD R8, R8, -0x140, R9 ;  /* 0xfffffec008087824 */ /* 0x000fc800078e0209 */
[----:B------:R-:W-:-:S04]  /*0100*/  IMAD R11, R11, 0x140, R8 ;  /* 0x000001400b0b7824 */ /* 0x000fc800078e0208 */
[----:B----4-:R-:W-:-:S06]  /*0110*/  IMAD.WIDE R6, R11, 0x4, R6 ;  /* 0x000000040b067825 */ /* 0x010fcc00078e0206 */
[----:B------:R-:W3:Y:S01]  /*0120*/  LDG.E.EL.64 R6, desc[UR4][R6.64] ;  /* 0x0000000406067981 */ /* 0x000ee2000c2e1b00 */
[----:B--2---:R-:W-:-:S04]  /*0130*/  FADD R0, RZ, -R4 ;  /* 0x80000004ff007221 */ /* 0x004fc80000000000 */
[----:B------:R-:W-:Y:S01]  /*0140*/  FMUL R8, R0, 1.4426950216293334961 ;  /* 0x3fb8aa3b00087820 */ /* 0x000fe20000400000 */
[----:B------:R-:W-:-:S04]  /*0150*/  FADD R0, RZ, -R5 ;  /* 0x80000005ff007221 */ /* 0x000fc80000000000 */
[----:B------:R-:W-:Y:S01]  /*0160*/  FMUL R9, R0, 1.4426950216293334961 ;  /* 0x3fb8aa3b00097820 */ /* 0x000fe20000400000 */
[----:B------:R-:W-:-:S04]  /*0170*/  FSETP.GEU.AND P0, PT, R8, -126, PT ;  /* 0xc2fc00000800780b */ /* 0x000fc80003f0e000 */
[----:B------:R-:W-:Y:S01]  /*0180*/  FSETP.GEU.AND P3, PT, R9, -126, PT ;  /* 0xc2fc00000900780b */ /* 0x000fe20003f6e000 */
[----:B---3--:R-:W-:Y:S01]  /*0190*/  FADD R0, RZ, -R6 ;  /* 0x80000006ff007221 */ /* 0x008fe20000000000 */
[----:B------:R-:W-:-:S03]  /*01a0*/  FADD R10, RZ, -R7 ;  /* 0x80000007ff0a7221 */ /* 0x000fc60000000000 */
[----:B------:R-:W-:Y:S01]  /*01b0*/  FMUL R11, R0, 1.4426950216293334961 ;  /* 0x3fb8aa3b000b7820 */ /* 0x000fe20000400000 */
[----:B------:R-:W-:-:S03]  /*01c0*/  FMUL R10, R10, 1.4426950216293334961 ;  /* 0x3fb8aa3b0a0a7820 */ /* 0x000fc60000400000 */
[----:B------:R-:W-:Y:S01]  /*01d0*/  @!P0 FMUL R8, R8, 0.5 ;  /* 0x3f00000008088820 */ /* 0x000fe20000400000 */
[----:B------:R-:W-:-:S03]  /*01e0*/  FSETP.GEU.AND P1, PT, R11, -126, PT ;  /* 0xc2fc00000b00780b */ /* 0x000fc60003f2e000 */
[----:B------:R-:W-:Y:S01]  /*01f0*/  @!P3 FMUL R9, R9, 0.5 ;  /* 0x3f0000000909b820 */ /* 0x000fe20000400000 */
[----:B------:R-:W-:Y:S01]  /*0200*/  FSETP.GEU.AND P2, PT, R10, -126, PT ;  /* 0xc2fc00000a00780b */ /* 0x000fe20003f4e000 */
[----:B------:R-:W1:Y:S08]  /*0210*/  MUFU.EX2 R0, R8 ;  /* 0x0000000800007308 */ /* 0x000e700000000800 */
[----:B------:R-:W2:Y:S01]  /*0220*/  MUFU.EX2 R6, R9 ;  /* 0x0000000900067308 */ /* 0x000ea20000000800 */
[----:B------:R-:W-:-:S03]  /*0230*/  @!P1 FMUL R11, R11, 0.5 ;  /* 0x3f0000000b0b9820 */ /* 0x000fc60000400000 */
[----:B------:R-:W-:Y:S01]  /*0240*/  @!P2 FMUL R10, R10, 0.5 ;  /* 0x3f0000000a0aa820 */ /* 0x000fe20000400000 */
[----:B-1----:R-:W-:-:S03]  /*0250*/  @!P0 FMUL R0, R0, R0 ;  /* 0x0000000000008220 */ /* 0x002fc60000400000 */
[----:B------:R1:W3:Y:S01]  /*0260*/  MUFU.EX2 R7, R11 ;  /* 0x0000000b00077308 */ /* 0x0002e20000000800 */
[----:B------:R-:W-:Y:S01]  /*0270*/  FADD R0, R0, 1 ;  /* 0x3f80000000007421 */ /* 0x000fe20000000000 */
[----:B--2---:R-:W-:-:S06]  /*0280*/  @!P3 FMUL R6, R6, R6 ;  /* 0x000000060606b220 */ /* 0x004fcc0000400000 */
[----:B------:R-:W2:Y:S01]  /*0290*/  MUFU.EX2 R12, R10 ;  /* 0x0000000a000c7308 */ /* 0x000ea20000000800 */
[----:B------:R-:W-:Y:S01]  /*02a0*/  FSETP.GT.AND P0, PT, R0, 8.50705917302346158658e+37, PT ;  /* 0x7e8000000000780b */ /* 0x000fe20003f04000 */
[----:B-1----:R-:W-:Y:S01]  /*02b0*/  HFMA2.MMA R11, -RZ, RZ, 1.625, 0 ;  /* 0x3e800000ff0b7435 */ /* 0x002fe200000001ff */
[----:B------:R-:W-:Y:S01]  /*02c0*/  FADD R6, R6, 1 ;  /* 0x3f80000006067421 */ /* 0x000fe20000000000 */
[----:B---3--:R-:W-:-:S04]  /*02d0*/  @!P1 FMUL R7, R7, R7 ;  /* 0x0000000707079220 */ /* 0x008fc80000400000 */
[----:B------:R-:W-:Y:S01]  /*02e0*/  FSETP.GT.AND P1, PT, R6, 8.50705917302346158658e+37, PT ;  /* 0x7e8000000600780b */ /* 0x000fe20003f24000 */
[----:B------:R-:W-:-:S03]  /*02f0*/  FADD R8, R7, 1 ;  /* 0x3f80000007087421 */ /* 0x000fc60000000000 */
[C---:B------:R-:W-:Y:S02]  /*0300*/  FSEL R7, R11.reuse, 1, P0 ;  /* 0x3f8000000b077808 */ /* 0x040fe40000000000 */
[----:B------:R-:W-:Y:S01]  /*0310*/  @P0 FMUL R0, R0, 0.25 ;  /* 0x3e80000000000820 */ /* 0x000fe20000400000 */
[----:B--2---:R-:W-:Y:S01]  /*0320*/  @!P2 FMUL R12, R12, R12 ;  /* 0x0000000c0c0ca220 */ /* 0x004fe20000400000 */
[----:B------:R-:W-:Y:S02]  /*0330*/  FSETP.GT.AND P2, PT, R8, 8.50705917302346158658e+37, PT ;  /* 0x7e8000000800780b */ /* 0x000fe40003f44000 */
[----:B------:R-:W-:Y:S01]  /*0340*/  FSEL R9, R11, 1, P1 ;  /* 0x3f8000000b097808 */ /* 0x000fe20000800000 */
[----:B------:R-:W-:Y:S01]  /*0350*/  FADD R12, R12, 1 ;  /* 0x3f8000000c0c7421 */ /* 0x000fe20000000000 */
[----:B------:R-:W1:Y:S01]  /*0360*/  MUFU.RCP R0, R0 ;  /* 0x0000000000007308 */ /* 0x000e620000001000 */
[----:B------:R-:W-:-:S03]  /*0370*/  @P1 FMUL R6, R6, 0.25 ;  /* 0x3e80000006061820 */ /* 0x000fc60000400000 */
[----:B------:R-:W-:-:S04]  /*0380*/  FSETP.GT.AND P3, PT, R12, 8.50705917302346158658e+37, PT ;  /* 0x7e8000000c00780b */ /* 0x000fc80003f64000 */
[----:B------:R-:W2:Y:S01]  /*0390*/  MUFU.RCP R6, R6 ;  /* 0x0000000600067308 */ /* 0x000ea20000001000 */
[----:B------:R-:W-:Y:S01]  /*03a0*/  @P2 FMUL R8, R8, 0.25 ;  /* 0x3e80000008082820 */ /* 0x000fe20000400000 */
[----:B-1----:R-:W-:-:S06]  /*03b0*/  FMUL R7, R0, R7 ;  /* 0x0000000700077220 */ /* 0x002fcc0000400000 */
[----:B------:R-:W1:Y:S01]  /*03c0*/  MUFU.RCP R8, R8 ;  /* 0x0000000800087308 */ /* 0x000e620000001000 */
[----:B------:R-:W-:Y:S01]  /*03d0*/  @P3 FMUL R12, R12, 0.25 ;  /* 0x3e8000000c0c3820 */ /* 0x000fe20000400000 */
[----:B------:R-:W-:Y:S01]  /*03e0*/  FMUL R7, R4, R7 ;  /* 0x0000000704077220 */ /* 0x000fe20000400000 */
[----:B--2---:R-:W-:-:S05]  /*03f0*/  FMUL R0, R6, R9 ;  /* 0x0000000906007220 */ /* 0x004fca0000400000 */
[----:B------:R-:W2:Y:S01]  /*0400*/  MUFU.RCP R12, R12 ;  /* 0x0000000c000c7308 */ /* 0x000ea20000001000 */
[C---:B------:R-:W-:Y:S02]  /*0410*/  FSEL R9, R11.reuse, 1, P2 ;  /* 0x3f8000000b097808 */ /* 0x040fe40001000000 */
[----:B------:R-:W-:Y:S01]  /*0420*/  FSEL R11, R11, 1, P3 ;  /* 0x3f8000000b0b7808 */ /* 0x000fe20001800000 */
[----:B------:R-:W-:Y:S02]  /*0430*/  FMUL R0, R5, R0 ;  /* 0x0000000005007220 */ /* 0x000fe40000400000 */
[----:B-1----:R-:W-:-:S04]  /*0440*/  FMUL R8, R8, R9 ;  /* 0x0000000908087220 */ /* 0x002fc80000400000 */
[----:B------:R-:W-:Y:S01]  /*0450*/  FMUL R8, R7, R8 ;  /* 0x0000000807087220 */ /* 0x000fe20000400000 */
[----:B--2---:R-:W-:-:S04]  /*0460*/  FMUL R11, R12, R11 ;  /* 0x0000000b0c0b7220 */ /* 0x004fc80000400000 */
[----:B------:R-:W-:-:S05]  /*0470*/  FMUL R9, R0, R11 ;  /* 0x0000000b00097220 */ /* 0x000fca0000400000 */
[----:B------:R-:W-:Y:S01]  /*0480*/  STG.E.64 desc[UR4][R2.64], R8 ;  /* 0x0000000802007986 */ /* 0x000fe2000c101b04 */
[----:B------:R-:W-:Y:S05]  /*0490*/  EXIT ;  /* 0x000000000000794d */ /* 0x000fea0003800000 */
.L_x_0:
[----:B------:R-:W-:-:S00]  /*04a0*/  BRA `(.L_x_0) ;  /* 0xfffffffc00fc7947 */ /* 0x000fc0000383ffff */
[----:B------:R-:W-:-:S00]  /*04b0*/  NOP ;  /* 0x0000000000007918 */ /* 0x000fc00000000000 */
        /* <DEDUP_REMOVED lines=12> */
.L_x_1:


//--------------------- .nv.constant0.triton_poi_fused_mul_sigmoid_19 --------------------------
	.section	.nv.constant0.triton_poi_fused_mul_sigmoid_19,"a",@progbits
	.sectionflags	@""
	.align	4
.nv.constant0.triton_poi_fused_mul_sigmoid_19:
	.zero		548
